	.headerflags	@"EF_CUDA_TEXMODE_UNIFIED EF_CUDA_64BIT_ADDRESS EF_CUDA_ACCELERATORS EF_CUDA_SM90 EF_CUDA_VIRTUAL_SM(EF_CUDA_SM90)"
	.elftype	@"ET_EXEC"


//--------------------- .nv.info                  --------------------------
	.section	.nv.info,"",@"SHT_CUDA_INFO"
	.align	4


	//----- nvinfo : EIATTR_REGCOUNT
	.align		4
        /*0000*/ 	.byte	0x04, 0x2f
        /*0002*/ 	.short	(.L_3 - .L_2)
	.align		4
.L_2:
        /*0004*/ 	.word	index@(triton_poi_fused__native_batch_norm_legit_no_training_relu_14)
        /*0008*/ 	.word	0x0000001c


	//----- nvinfo : EIATTR_MIN_STACK_SIZE
	.align		4
.L_3:
        /*000c*/ 	.byte	0x04, 0x12
        /*000e*/ 	.short	(.L_5 - .L_4)
	.align		4
.L_4:
        /*0010*/ 	.word	index@(triton_poi_fused__native_batch_norm_legit_no_training_relu_14)
        /*0014*/ 	.word	0x00000000


	//----- nvinfo : EIATTR_FRAME_SIZE
	.align		4
.L_5:
        /*0018*/ 	.byte	0x04, 0x11
        /*001a*/ 	.short	(.L_7 - .L_6)
	.align		4
.L_6:
        /*001c*/ 	.word	index@(triton_poi_fused__native_batch_norm_legit_no_training_relu_14)
        /*0020*/ 	.word	0x00000000


	//----- nvinfo : EIATTR_MIN_STACK_SIZE
	.align		4
.L_7:
        /*0024*/ 	.byte	0x04, 0x12
        /*0026*/ 	.short	(.L_9 - .L_8)
	.align		4
.L_8:
        /*0028*/ 	.word	index@(triton_poi_fused__native_batch_norm_legit_no_training_relu_14)
        /*002c*/ 	.word	0x00000000
.L_9:


//--------------------- .nv.info.triton_poi_fused__native_batch_norm_legit_no_training_relu_14 --------------------------
	.section	.nv.info.triton_poi_fused__native_batch_norm_legit_no_training_relu_14,"",@"SHT_CUDA_INFO"
	.sectionflags	@""
	.align	4


	//----- nvinfo : EIATTR_CUDA_API_VERSION
	.align		4
        /*0000*/ 	.byte	0x04, 0x37
        /*0002*/ 	.short	(.L_11 - .L_10)
.L_10:
        /*0004*/ 	.word	0x0000007c


	//----- nvinfo : EIATTR_KPARAM_INFO
	.align		4
.L_11:
        /*0008*/ 	.byte	0x04, 0x17
        /*000a*/ 	.short	(.L_13 - .L_12)
.L_12:
        /*000c*/ 	.word	0x00000000
        /*0010*/ 	.short	0x0006
        /*0012*/ 	.short	0x0030
        /*0014*/ 	.byte	0x00, 0xf0, 0x11, 0x00


	//----- nvinfo : EIATTR_KPARAM_INFO
	.align		4
.L_13:
        /*0018*/ 	.byte	0x04, 0x17
        /*001a*/ 	.short	(.L_15 - .L_14)
.L_14:
        /*001c*/ 	.word	0x00000000
        /*0020*/ 	.short	0x0005
        /*0022*/ 	.short	0x0028
        /*0024*/ 	.byte	0x00, 0xf4, 0x21, 0x00


	//----- nvinfo : EIATTR_KPARAM_INFO
	.align		4
.L_15:
        /*0028*/ 	.byte	0x04, 0x17
        /*002a*/ 	.short	(.L_17 - .L_16)
.L_16:
        /*002c*/ 	.word	0x00000000
        /*0030*/ 	.short	0x0004
        /*0032*/ 	.short	0x0020
        /*0034*/ 	.byte	0x00, 0xf4, 0x21, 0x00


	//----- nvinfo : EIATTR_KPARAM_INFO
	.align		4
.L_17:
        /*0038*/ 	.byte	0x04, 0x17
        /*003a*/ 	.short	(.L_19 - .L_18)
.L_18:
        /*003c*/ 	.word	0x00000000
        /*0040*/ 	.short	0x0003
        /*0042*/ 	.short	0x0018
        /*0044*/ 	.byte	0x00, 0xf4, 0x21, 0x00


	//----- nvinfo : EIATTR_KPARAM_INFO
	.align		4
.L_19:
        /*0048*/ 	.byte	0x04, 0x17
        /*004a*/ 	.short	(.L_21 - .L_20)
.L_20:
        /*004c*/ 	.word	0x00000000
        /*0050*/ 	.short	0x0002
        /*0052*/ 	.short	0x0010
        /*0054*/ 	.byte	0x00, 0xf4, 0x21, 0x00


	//----- nvinfo : EIATTR_KPARAM_INFO
	.align		4
.L_21:
        /*0058*/ 	.byte	0x04, 0x17
        /*005a*/ 	.short	(.L_23 - .L_22)
.L_22:
        /*005c*/ 	.word	0x00000000
        /*0060*/ 	.short	0x0001
        /*0062*/ 	.short	0x0008
        /*0064*/ 	.byte	0x00, 0xf4, 0x21, 0x00


	//----- nvinfo : EIATTR_KPARAM_INFO
	.align		4
.L_23:
        /*0068*/ 	.byte	0x04, 0x17
        /*006a*/ 	.short	(.L_25 - .L_24)
.L_24:
        /*006c*/ 	.word	0x00000000
        /*0070*/ 	.short	0x0000
        /*0072*/ 	.short	0x0000
        /*0074*/ 	.byte	0x00, 0xf4, 0x21, 0x00


	//----- nvinfo : EIATTR_SPARSE_MMA_MASK
	.align		4
.L_25:
        /*0078*/ 	.byte	0x03, 0x50
        /*007a*/ 	.short	0x0000


	//----- nvinfo : EIATTR_MAXREG_COUNT
	.align		4
        /*007c*/ 	.byte	0x03, 0x1b
        /*007e*/ 	.short	0x00ff


	//----- nvinfo : EIATTR_EXIT_INSTR_OFFSETS
	.align		4
        /*0080*/ 	.byte	0x04, 0x1c
        /*0082*/ 	.short	(.L_27 - .L_26)


	//   ....[0]....
.L_26:
        /*0084*/ 	.word	0x00000590


	//   ....[1]....
        /*0088*/ 	.word	0x000005b0


	//----- nvinfo : EIATTR_REQNTID
	.align		4
.L_27:
        /*008c*/ 	.byte	0x04, 0x10
        /*008e*/ 	.short	(.L_29 - .L_28)
.L_28:
        /*0090*/ 	.word	0x00000100
        /*0094*/ 	.word	0x00000001
        /*0098*/ 	.word	0x00000001


	//----- nvinfo : EIATTR_CBANK_PARAM_SIZE
	.align		4
.L_29:
        /*009c*/ 	.byte	0x03, 0x19
        /*009e*/ 	.short	0x0034


	//----- nvinfo : EIATTR_PARAM_CBANK
	.align		4
        /*00a0*/ 	.byte	0x04, 0x0a
        /*00a2*/ 	.short	(.L_31 - .L_30)
	.align		4
.L_30:
        /*00a4*/ 	.word	index@(.nv.constant0.triton_poi_fused__native_batch_norm_legit_no_training_relu_14)
        /*00a8*/ 	.short	0x0210
        /*00aa*/ 	.short	0x0034


	//----- nvinfo : EIATTR_SW_WAR
	.align		4
.L_31:
        /*00ac*/ 	.byte	0x04, 0x36
        /*00ae*/ 	.short	(.L_33 - .L_32)
.L_32:
        /*00b0*/ 	.word	0x00000008
.L_33:


//--------------------- .nv.callgraph             --------------------------
	.section	.nv.callgraph,"",@"SHT_CUDA_CALLGRAPH"
	.align	4
	.sectionentsize	8
	.align		4
        /*0000*/ 	.word	0x00000000
	.align		4
        /*0004*/ 	.word	0xffffffff
	.align		4
        /*0008*/ 	.word	0x00000000
	.align		4
        /*000c*/ 	.word	0xfffffffe
	.align		4
        /*0010*/ 	.word	0x00000000
	.align		4
        /*0014*/ 	.word	0xfffffffd
	.align		4
        /*0018*/ 	.word	0x00000000
	.align		4
        /*001c*/ 	.word	0xfffffffc


//--------------------- .nv.constant4             --------------------------
	.section	.nv.constant4,"a",@progbits
	.align	8
	.align		8
.nv.constant4:
        /*0000*/ 	.dword	_$_str
	.align		8
        /*0008*/ 	.dword	_$_str_$_2


//--------------------- .text.triton_poi_fused__native_batch_norm_legit_no_training_relu_14 --------------------------
	.section	.text.triton_poi_fused__native_batch_norm_legit_no_training_relu_14,"ax",@progbits
	.align	128
        .global         triton_poi_fused__native_batch_norm_legit_no_training_relu_14
        .type           triton_poi_fused__native_batch_norm_legit_no_training_relu_14,@function
        .size           triton_poi_fused__native_batch_norm_legit_no_training_relu_14,(.L_x_1 - triton_poi_fused__native_batch_norm_legit_no_training_relu_14)
        .other          triton_poi_fused__native_batch_norm_legit_no_training_relu_14,@"STO_CUDA_ENTRY STV_DEFAULT"
triton_poi_fused__native_batch_norm_legit_no_training_relu_14:
.text.triton_poi_fused__native_batch_norm_legit_no_training_relu_14:
[----:B------:R-:W0:Y:S01]  /*0000*/  LDC R1, c[0x0][0x28] ;  /* 0x00000a00ff017b82 */ /* 0x000e220000000800 */
[----:B------:R-:W1:Y:S01]  /*0010*/  S2R R0, SR_TID.X ;  /* 0x0000000000007919 */ /* 0x000e620000002100 */
[----:B------:R-:W-:Y:S01]  /*0020*/  HFMA2.MMA R2, -RZ, RZ, 0, 0 ;  /* 0x00000000ff027435 */ /* 0x000fe200000001ff */
[----:B------:R-:W-:Y:S01]  /*0030*/  MOV R4, RZ ;  /* 0x000000ff00047202 */ /* 0x000fe20000000f00 */
[----:B------:R-:W-:Y:S01]  /*0040*/  ULDC.64 UR4, c[0x0][0x208] ;  /* 0x0000820000047ab9 */ /* 0x000fe20000000a00 */
[----:B------:R-:W2:Y:S03]  /*0050*/  S2R R3, SR_CTAID.X ;  /* 0x0000000000037919 */ /* 0x000ea60000002500 */
[----:B------:R-:W3:Y:S08]  /*0060*/  LDC.64 R22, c[0x0][0x218] ;  /* 0x00008600ff167b82 */ /* 0x000ef00000000a00 */
[----:B------:R-:W4:Y:S08]  /*0070*/  LDC.64 R24, c[0x0][0x210] ;  /* 0x00008400ff187b82 */ /* 0x000f300000000a00 */
[----:B------:R-:W5:Y:S01]  /*0080*/  LDC.64 R14, c[0x0][0x230] ;  /* 0x00008c00ff0e7b82 */ /* 0x000f620000000a00 */
[----:B-1----:R-:W-:-:S04]  /*0090*/  SHF.L.U32 R0, R0, 0x1, RZ ;  /* 0x0000000100007819 */ /* 0x002fc800000006ff */
[----:B------:R-:W-:-:S04]  /*00a0*/  LOP3.LUT R0, R0, 0x1fe, RZ, 0xc0, !PT ;  /* 0x000001fe00007812 */ /* 0x000fc800078ec0ff */
[----:B--2---:R-:W-:-:S04]  /*00b0*/  LEA R3, R3, R0, 0x9 ;  /* 0x0000000003037211 */ /* 0x004fc800078e48ff */
[----:B------:R-:W-:Y:S01]  /*00c0*/  IADD3 R5, R3, 0x1, RZ ;  /* 0x0000000103057810 */ /* 0x000fe20007ffe0ff */
[C---:B------:R-:W-:Y:S01]  /*00d0*/  IMAD.HI R6, R3.reuse, -0x7319a973, R2 ;  /* 0x8ce6568d03067827 */ /* 0x040fe200078e0202 */
[----:B------:R-:W-:-:S03]  /*00e0*/  ISETP.GE.AND P0, PT, R3, 0x32df80, PT ;  /* 0x0032df800300780c */ /* 0x000fc60003f06270 */
[----:B------:R-:W-:Y:S01]  /*00f0*/  IMAD.HI R10, R5, -0x7319a973, R4 ;  /* 0x8ce6568d050a7827 */ /* 0x000fe200078e0204 */
[----:B------:R-:W-:Y:S01]  /*0100*/  SHF.R.U32.HI R7, RZ, 0x1f, R6 ;  /* 0x0000001fff077819 */ /* 0x000fe20000011606 */
[----:B------:R-:W1:Y:S03]  /*0110*/  LDC.64 R4, c[0x0][0x220] ;  /* 0x00008800ff047b82 */ /* 0x000e660000000a00 */
[----:B------:R-:W-:Y:S01]  /*0120*/  LEA.HI.SX32 R7, R6, R7, 0x15 ;  /* 0x0000000706077211 */ /* 0x000fe200078faaff */
[----:B------:R-:W-:Y:S01]  /*0130*/  HFMA2.MMA R6, -RZ, RZ, 0, 0 ;  /* 0x00000000ff067435 */ /* 0x000fe200000001ff */
[----:B------:R-:W-:-:S04]  /*0140*/  SHF.R.U32.HI R11, RZ, 0x1f, R10 ;  /* 0x0000001fff0b7819 */ /* 0x000fc8000001160a */
[----:B------:R-:W-:Y:S02]  /*0150*/  LEA.HI.SX32 R11, R10, R11, 0x15 ;  /* 0x0000000b0a0b7211 */ /* 0x000fe400078faaff */
[----:B------:R-:W-:-:S03]  /*0160*/  MOV R10, RZ ;  /* 0x000000ff000a7202 */ /* 0x000fc60000000f00 */
[----:B------:R-:W-:-:S04]  /*0170*/  IMAD.HI R0, R7, -0x6db6db6d, R6 ;  /* 0x9249249307007827 */ /* 0x000fc800078e0206 */
[----:B------:R-:W-:Y:S01]  /*0180*/  IMAD.HI R2, R11, -0x6db6db6d, R10 ;  /* 0x924924930b027827 */ /* 0x000fe200078e020a */
[----:B------:R-:W-:-:S04]  /*0190*/  SHF.R.U32.HI R9, RZ, 0x1f, R0 ;  /* 0x0000001fff097819 */ /* 0x000fc80000011600 */
[----:B------:R-:W-:Y:S02]  /*01a0*/  SHF.R.U32.HI R13, RZ, 0x1f, R2 ;  /* 0x0000001fff0d7819 */ /* 0x000fe40000011602 */
[----:B------:R-:W-:Y:S02]  /*01b0*/  LEA.HI.SX32 R9, R0, R9, 0x19 ;  /* 0x0000000900097211 */ /* 0x000fe400078fcaff */
[----:B------:R-:W-:Y:S01]  /*01c0*/  LEA.HI.SX32 R13, R2, R13, 0x19 ;  /* 0x0000000d020d7211 */ /* 0x000fe200078fcaff */
[----:B------:R-:W-:Y:S02]  /*01d0*/  HFMA2.MMA R2, -RZ, RZ, 0, 0 ;  /* 0x00000000ff027435 */ /* 0x000fe400000001ff */
[----:B------:R-:W-:Y:S02]  /*01e0*/  IMAD R9, R9, -0xe0, R7 ;  /* 0xffffff2009097824 */ /* 0x000fe400078e0207 */
[----:B------:R-:W-:Y:S01]  /*01f0*/  IMAD R17, R13, -0xe0, R11 ;  /* 0xffffff200d117824 */ /* 0x000fe200078e020b */
[----:B------:R-:W-:Y:S01]  /*0200*/  CS2R R12, SRZ ;  /* 0x00000000000c7805 */ /* 0x000fe2000001ff00 */
[--C-:B-1----:R-:W-:Y:S01]  /*0210*/  IMAD.WIDE R6, R9, 0x4, R4.reuse ;  /* 0x0000000409067825 */ /* 0x102fe200078e0204 */
[----:B------:R-:W1:Y:S03]  /*0220*/  LDC.64 R10, c[0x0][0x228] ;  /* 0x00008a00ff0a7b82 */ /* 0x000e660000000a00 */
[----:B------:R-:W-:Y:S01]  /*0230*/  IMAD.WIDE R20, R17, 0x4, R4 ;  /* 0x0000000411147825 */ /* 0x000fe200078e0204 */
[----:B------:R-:W2:Y:S04]  /*0240*/  @!P0 LDG.E.EL R2, desc[UR4][R6.64] ;  /* 0x0000000406028981 */ /* 0x000ea8000c2e1900 */
[----:B------:R4:W2:Y:S01]  /*0250*/  @!P0 LDG.E.EL R12, desc[UR4][R20.64] ;  /* 0x00000004140c8981 */ /* 0x0008a2000c2e1900 */
[----:B------:R-:W-:-:S02]  /*0260*/  MOV R0, RZ ;  /* 0x000000ff00007202 */ /* 0x000fc40000000f00 */
[----:B------:R-:W-:Y:S01]  /*0270*/  CS2R R4, SRZ ;  /* 0x0000000000047805 */ /* 0x000fe2000001ff00 */
[----:B---3--:R-:W-:-:S04]  /*0280*/  IMAD.WIDE R18, R9, 0x4, R22 ;  /* 0x0000000409127825 */ /* 0x008fc800078e0216 */
[----:B------:R-:W-:Y:S01]  /*0290*/  IMAD.WIDE R22, R17, 0x4, R22 ;  /* 0x0000000411167825 */ /* 0x000fe200078e0216 */
[----:B------:R-:W3:Y:S03]  /*02a0*/  @!P0 LDG.E.EL R13, desc[UR4][R18.64] ;  /* 0x00000004120d8981 */ /* 0x000ee6000c2e1900 */
[----:B----4-:R-:W-:Y:S01]  /*02b0*/  IMAD.WIDE R20, R3, 0x4, R24 ;  /* 0x0000000403147825 */ /* 0x010fe200078e0218 */
[----:B------:R-:W4:Y:S04]  /*02c0*/  @!P0 LDG.E.EL R0, desc[UR4][R22.64] ;  /* 0x0000000416008981 */ /* 0x000f28000c2e1900 */
[----:B------:R-:W4:Y:S01]  /*02d0*/  @!P0 LDG.E.64 R4, desc[UR4][R20.64] ;  /* 0x0000000414048981 */ /* 0x000f22000c1e1b00 */
[----:B-1----:R-:W-:-:S04]  /*02e0*/  IMAD.WIDE R6, R9, 0x4, R10 ;  /* 0x0000000409067825 */ /* 0x002fc800078e020a */
[----:B-----5:R-:W-:-:S04]  /*02f0*/  IMAD.WIDE R8, R9, 0x4, R14 ;  /* 0x0000000409087825 */ /* 0x020fc800078e020e */
[----:B------:R-:W-:-:S04]  /*0300*/  IMAD.WIDE R10, R17, 0x4, R10 ;  /* 0x00000004110a7825 */ /* 0x000fc800078e020a */
[----:B------:R-:W-:Y:S01]  /*0310*/  IMAD.WIDE R24, R17, 0x4, R14 ;  /* 0x0000000411187825 */ /* 0x000fe200078e020e */
[----:B------:R-:W-:Y:S02]  /*0320*/  CS2R R16, SRZ ;  /* 0x0000000000107805 */ /* 0x000fe4000001ff00 */
[----:B------:R-:W-:-:S04]  /*0330*/  CS2R R14, SRZ ;  /* 0x00000000000e7805 */ /* 0x000fc8000001ff00 */
[----:B------:R1:W5:Y:S04]  /*0340*/  @!P0 LDG.E.EL R16, desc[UR4][R6.64] ;  /* 0x0000000406108981 */ /* 0x000368000c2e1900 */
[----:B------:R-:W5:Y:S04]  /*0350*/  @!P0 LDG.E.EL R17, desc[UR4][R10.64] ;  /* 0x000000040a118981 */ /* 0x000f68000c2e1900 */
[----:B------:R2:W5:Y:S01]  /*0360*/  @!P0 LDG.E.EL R15, desc[UR4][R8.64] ;  /* 0x00000004080f8981 */ /* 0x000562000c2e1900 */
[----:B-1----:R-:W1:Y:S03]  /*0370*/  LDC.64 R6, c[0x0][0x238] ;  /* 0x00008e00ff067b82 */ /* 0x002e660000000a00 */
[----:B------:R-:W5:Y:S01]  /*0380*/  @!P0 LDG.E.EL R14, desc[UR4][R24.64] ;  /* 0x00000004180e8981 */ /* 0x000f62000c2e1900 */
[----:B-1----:R-:W-:-:S04]  /*0390*/  IMAD.WIDE R6, R3, 0x4, R6 ;  /* 0x0000000403067825 */ /* 0x002fc800078e0206 */
[----:B--2---:R-:W-:Y:S01]  /*03a0*/  FADD R2, R2, 0.0010000000474974513054 ;  /* 0x3a83126f02027421 */ /* 0x004fe20000000000 */
[----:B------:R-:W-:-:S03]  /*03b0*/  FADD R12, R12, 0.0010000000474974513054 ;  /* 0x3a83126f0c0c7421 */ /* 0x000fc60000000000 */
[----:B------:R-:W1:Y:S08]  /*03c0*/  MUFU.SQRT R18, R2 ;  /* 0x0000000200127308 */ /* 0x000e700000002000 */
[----:B------:R-:W2:Y:S01]  /*03d0*/  MUFU.SQRT R19, R12 ;  /* 0x0000000c00137308 */ /* 0x000ea20000002000 */
[C---:B-1----:R-:W-:Y:S02]  /*03e0*/  FSETP.GT.AND P1, PT, R18.reuse, 8.50705917302346158658e+37, PT ;  /* 0x7e8000001200780b */ /* 0x042fe40003f24000 */
[----:B------:R-:W-:-:S02]  /*03f0*/  FSETP.GEU.AND P3, PT, R18, 1.175494350822287508e-38, PT ;  /* 0x008000001200780b */ /* 0x000fc40003f6e000 */
[C---:B--2---:R-:W-:Y:S02]  /*0400*/  FSETP.GT.AND P2, PT, R19.reuse, 8.50705917302346158658e+37, PT ;  /* 0x7e8000001300780b */ /* 0x044fe40003f44000 */
[----:B------:R-:W-:-:S07]  /*0410*/  FSETP.GEU.AND P4, PT, R19, 1.175494350822287508e-38, PT ;  /* 0x008000001300780b */ /* 0x000fce0003f8e000 */
[----:B------:R-:W-:Y:S01]  /*0420*/  @P1 FMUL R18, R18, 0.25 ;  /* 0x3e80000012121820 */ /* 0x000fe20000400000 */
[----:B------:R-:W-:-:S03]  /*0430*/  HFMA2.MMA R2, -RZ, RZ, 1.625, 0 ;  /* 0x3e800000ff027435 */ /* 0x000fc600000001ff */
[----:B------:R-:W-:Y:S01]  /*0440*/  @!P3 FMUL R18, R18, 16777216 ;  /* 0x4b8000001212b820 */ /* 0x000fe20000400000 */
[----:B------:R-:W-:-:S04]  /*0450*/  @P2 FMUL R19, R19, 0.25 ;  /* 0x3e80000013132820 */ /* 0x000fc80000400000 */
[----:B------:R-:W-:Y:S01]  /*0460*/  @!P4 FMUL R19, R19, 16777216 ;  /* 0x4b8000001313c820 */ /* 0x000fe20000400000 */
[----:B------:R-:W1:Y:S01]  /*0470*/  MUFU.RCP R18, R18 ;  /* 0x0000001200127308 */ /* 0x000e620000001000 */
[----:B0-----:R-:W-:-:S07]  /*0480*/  FSEL R9, R2, 1, P1 ;  /* 0x3f80000002097808 */ /* 0x001fce0000800000 */
[----:B------:R-:W0:Y:S01]  /*0490*/  MUFU.RCP R19, R19 ;  /* 0x0000001300137308 */ /* 0x000e220000001000 */
[----:B------:R-:W-:Y:S01]  /*04a0*/  FSEL R2, R2, 1, P2 ;  /* 0x3f80000002027808 */ /* 0x000fe20001000000 */
[----:B------:R-:W-:Y:S01]  /*04b0*/  @!P3 FMUL R9, R9, 16777216 ;  /* 0x4b8000000909b820 */ /* 0x000fe20000400000 */
[----:B----4-:R-:W-:-:S03]  /*04c0*/  FADD R0, -R0, R5 ;  /* 0x0000000500007221 */ /* 0x010fc60000000100 */
[----:B------:R-:W-:Y:S01]  /*04d0*/  @!P4 FMUL R2, R2, 16777216 ;  /* 0x4b8000000202c820 */ /* 0x000fe20000400000 */
[----:B---3--:R-:W-:Y:S01]  /*04e0*/  FADD R4, -R13, R4 ;  /* 0x000000040d047221 */ /* 0x008fe20000000100 */
[----:B-1----:R-:W-:Y:S02]  /*04f0*/  FMUL R9, R18, R9 ;  /* 0x0000000912097220 */ /* 0x002fe40000400000 */
[----:B0-----:R-:W-:Y:S02]  /*0500*/  FMUL R5, R19, R2 ;  /* 0x0000000213057220 */ /* 0x001fe40000400000 */
[----:B------:R-:W-:Y:S02]  /*0510*/  FMUL R4, R4, R9 ;  /* 0x0000000904047220 */ /* 0x000fe40000400000 */
[----:B------:R-:W-:Y:S02]  /*0520*/  FMUL R5, R0, R5 ;  /* 0x0000000500057220 */ /* 0x000fe40000400000 */
[----:B-----5:R-:W-:-:S02]  /*0530*/  FFMA R4, R4, R16, R15 ;  /* 0x0000001004047223 */ /* 0x020fc4000000000f */
[----:B------:R-:W-:-:S03]  /*0540*/  FFMA R5, R5, R17, R14 ;  /* 0x0000001105057223 */ /* 0x000fc6000000000e */
[C---:B------:R-:W-:Y:S02]  /*0550*/  FSETP.GEU.AND P1, PT, R4.reuse, RZ, PT ;  /* 0x000000ff0400720b */ /* 0x040fe40003f2e000 */
[C---:B------:R-:W-:Y:S02]  /*0560*/  FSETP.GEU.AND P2, PT, R5.reuse, RZ, PT ;  /* 0x000000ff0500720b */ /* 0x040fe40003f4e000 */
[----:B------:R-:W-:Y:S02]  /*0570*/  FSEL R4, R4, RZ, P1 ;  /* 0x000000ff04047208 */ /* 0x000fe40000800000 */
[----:B------:R-:W-:Y:S01]  /*0580*/  FSEL R5, R5, RZ, P2 ;  /* 0x000000ff05057208 */ /* 0x000fe20001000000 */
[----:B------:R-:W-:Y:S08]  /*0590*/  @P0 EXIT ;  /* 0x000000000000094d */ /* 0x000ff00003800000 */
[----:B------:R-:W-:Y:S01]  /*05a0*/  STG.E.64 desc[UR4][R6.64], R4 ;  /* 0x0000000406007986 */ /* 0x000fe2000c101b04 */
[----:B------:R-:W-:Y:S05]  /*05b0*/  EXIT ;  /* 0x000000000000794d */ /* 0x000fea0003800000 */
.L_x_0:
[----:B------:R-:W-:-:S00]  /*05c0*/  BRA `(.L_x_0) ;  /* 0xfffffffc00fc7947 */ /* 0x000fc0000383ffff */
[----:B------:R-:W-:-:S00]  /*05d0*/  NOP ;  /* 0x0000000000007918 */ /* 0x000fc00000000000 */
        /* <DEDUP_REMOVED lines=10> */
.L_x_1:


//--------------------- .nv.global.init           --------------------------
	.section	.nv.global.init,"aw",@progbits
.nv.global.init:
	.type		_$_str,@object
	.size		_$_str,(_$_str_$_2 - _$_str)
_$_str:
        /*0000*/ 	.byte	0x5f, 0x5f, 0x43, 0x55, 0x44, 0x41, 0x5f, 0x46, 0x54, 0x5a, 0x00
	.type		_$_str_$_2,@object
	.size		_$_str_$_2,(.L_1 - _$_str_$_2)
_$_str_$_2:
        /*000b*/ 	.byte	0x5f, 0x5f, 0x43, 0x55, 0x44, 0x41, 0x5f, 0x50, 0x52, 0x45, 0x43, 0x5f, 0x53, 0x51, 0x52, 0x54
        /*001b*/ 	.byte	0x00
.L_1:


//--------------------- .nv.constant0.triton_poi_fused__native_batch_norm_legit_no_training_relu_14 --------------------------
	.section	.nv.constant0.triton_poi_fused__native_batch_norm_legit_no_training_relu_14,"a",@progbits
	.sectionflags	@""
	.align	4
.nv.constant0.triton_poi_fused__native_batch_norm_legit_no_training_relu_14:
	.zero		580
